//
// Generated by NVIDIA NVVM Compiler
//
// Compiler Build ID: CL-36424714
// Cuda compilation tools, release 13.0, V13.0.88
// Based on NVVM 20.0.0
//

.version 9.0
.target sm_100
.address_size 64

	// .globl	keccak_miner
.extern .func  (.param .b32 func_retval0) vprintf
(
	.param .b64 vprintf_param_0,
	.param .b64 vprintf_param_1
)
;
.global .align 1 .b8 $str[60] = {91, 226, 156, 133, 32, 67, 85, 68, 65, 93, 32, 75, 101, 114, 110, 101, 108, 32, 119, 97, 115, 32, 97, 99, 116, 117, 97, 108, 108, 121, 32, 99, 97, 108, 108, 101, 100, 33, 32, 66, 108, 111, 99, 107, 32, 37, 100, 32, 84, 104, 114, 101, 97, 100, 32, 37, 100, 92, 110};

.visible .entry keccak_miner(
	.param .u64 .ptr .align 1 keccak_miner_param_0,
	.param .u64 .ptr .align 1 keccak_miner_param_1,
	.param .u64 keccak_miner_param_2,
	.param .u64 .ptr .align 1 keccak_miner_param_3,
	.param .u64 .ptr .align 1 keccak_miner_param_4
)
{
	.local .align 8 .b8 	__local_depot0[8];
	.reg .b64 	%SP;
	.reg .b64 	%SPL;
	.reg .pred 	%p<2>;
	.reg .b32 	%r<7>;
	.reg .b64 	%rd<11>;

	mov.u64 	%SPL, __local_depot0;
	cvta.local.u64 	%SP, %SPL;
	ld.param.u64 	%rd1, [keccak_miner_param_2];
	ld.param.u64 	%rd2, [keccak_miner_param_3];
	ld.param.u64 	%rd3, [keccak_miner_param_4];
	add.u64 	%rd4, %SP, 0;
	add.u64 	%rd5, %SPL, 0;
	mov.u32 	%r1, %ctaid.x;
	mov.u32 	%r2, %tid.x;
	st.local.v2.u32 	[%rd5], {%r1, %r2};
	mov.u64 	%rd6, $str;
	cvta.global.u64 	%rd7, %rd6;
	{ // callseq 0, 0
	.param .b64 param0;
	st.param.b64 	[param0], %rd7;
	.param .b64 param1;
	st.param.b64 	[param1], %rd4;
	.param .b32 retval0;
	call.uni (retval0), 
	vprintf, 
	(
	param0, 
	param1
	);
	ld.param.b32 	%r3, [retval0];
	} // callseq 0
	or.b32  	%r5, %r2, %r1;
	setp.ne.s32 	%p1, %r5, 0;
	@%p1 bra 	$L__BB0_2;
	cvta.to.global.u64 	%rd8, %rd3;
	cvta.to.global.u64 	%rd9, %rd2;
	mov.b32 	%r6, 1;
	st.global.u32 	[%rd8], %r6;
	add.s64 	%rd10, %rd1, 123;
	st.global.u64 	[%rd9], %rd10;
$L__BB0_2:
	ret;

}


// ===== COMPILED SASS (sm_100) =====

	.target	sm_100

	.elftype	@"ET_EXEC"


//--------------------- .note.nv.tkinfo           --------------------------
	.section	.note.nv.tkinfo,"",@"SHT_NOTE"
	.sectionflags	@"SHF_NOTE_NV_TKINFO"
	.tkinfo
        /*0018*/ 	.word	0x00000002
        /*0030*/ 	.string	""
        /*0030*/ 	.string	"ptxas"
        /*0030*/ 	.string	"Cuda compilation tools, release 13.0, V13.0.88"
        /*0030*/ 	.string	"Build cuda_13.0.r13.0/compiler.36424714_0"
        /*0030*/ 	.string	"-arch sm_100 -m 64 "



//--------------------- .note.nv.cuinfo           --------------------------
	.section	.note.nv.cuinfo,"",@"SHT_NOTE"
	.sectionflags	@"SHF_NOTE_NV_CUINFO"
        /*0018*/ 	.short	0x0002
        /*001a*/ 	.short	0x0064
        /*001c*/ 	.short	0x0082
	.zero		2


//--------------------- .nv.info                  --------------------------
	.section	.nv.info,"",@"SHT_CUDA_INFO"
	.align	4


	//----- nvinfo : EIATTR_REGCOUNT
	.align		4
        /*0000*/ 	.byte	0x04, 0x2f
        /*0002*/ 	.short	(.L_2 - .L_1)
	.align		4
.L_1:
        /*0004*/ 	.word	index@(keccak_miner)
        /*0008*/ 	.word	0x00000018


	//----- nvinfo : EIATTR_FRAME_SIZE
	.align		4
.L_2:
        /*000c*/ 	.byte	0x04, 0x11
        /*000e*/ 	.short	(.L_4 - .L_3)
	.align		4
.L_3:
        /*0010*/ 	.word	index@(keccak_miner)
        /*0014*/ 	.word	0x00000008


	//----- nvinfo : EIATTR_MIN_STACK_SIZE
	.align		4
.L_4:
        /*0018*/ 	.byte	0x04, 0x12
        /*001a*/ 	.short	(.L_6 - .L_5)
	.align		4
.L_5:
        /*001c*/ 	.word	index@(keccak_miner)
        /*0020*/ 	.word	0x00000008
.L_6:


//--------------------- .nv.compat                --------------------------
	.section	.nv.compat,"",@"SHT_CUDA_COMPAT_INFO"
	.align	4
        /*0000*/ 	.byte	0x02, 0x09, 0x00, 0x00, 0x02, 0x02, 0x01, 0x00, 0x02, 0x05, 0x05, 0x00, 0x03, 0x07, 0x01, 0x01
        /*0010*/ 	.byte	0x02, 0x03, 0x00, 0x00, 0x02, 0x06, 0x01, 0x00, 0x04, 0x0b, 0x08, 0x00, 0x09, 0x00, 0x00, 0x00
        /*0020*/ 	.byte	0x00, 0x00, 0x00, 0x00


//--------------------- .nv.info.keccak_miner     --------------------------
	.section	.nv.info.keccak_miner,"",@"SHT_CUDA_INFO"
	.sectionflags	@""
	.align	4


	//----- nvinfo : EIATTR_CUDA_API_VERSION
	.align		4
        /*0000*/ 	.byte	0x04, 0x37
        /*0002*/ 	.short	(.L_8 - .L_7)
.L_7:
        /*0004*/ 	.word	0x00000082


	//----- nvinfo : EIATTR_KPARAM_INFO
	.align		4
.L_8:
        /*0008*/ 	.byte	0x04, 0x17
        /*000a*/ 	.short	(.L_10 - .L_9)
.L_9:
        /*000c*/ 	.word	0x00000000
        /*0010*/ 	.short	0x0004
        /*0012*/ 	.short	0x0020
        /*0014*/ 	.byte	0x00, 0xf5, 0x21, 0x00


	//----- nvinfo : EIATTR_KPARAM_INFO
	.align		4
.L_10:
        /*0018*/ 	.byte	0x04, 0x17
        /*001a*/ 	.short	(.L_12 - .L_11)
.L_11:
        /*001c*/ 	.word	0x00000000
        /*0020*/ 	.short	0x0003
        /*0022*/ 	.short	0x0018
        /*0024*/ 	.byte	0x00, 0xf5, 0x21, 0x00


	//----- nvinfo : EIATTR_KPARAM_INFO
	.align		4
.L_12:
        /*0028*/ 	.byte	0x04, 0x17
        /*002a*/ 	.short	(.L_14 - .L_13)
.L_13:
        /*002c*/ 	.word	0x00000000
        /*0030*/ 	.short	0x0002
        /*0032*/ 	.short	0x0010
        /*0034*/ 	.byte	0x00, 0xf0, 0x21, 0x00


	//----- nvinfo : EIATTR_KPARAM_INFO
	.align		4
.L_14:
        /*0038*/ 	.byte	0x04, 0x17
        /*003a*/ 	.short	(.L_16 - .L_15)
.L_15:
        /*003c*/ 	.word	0x00000000
        /*0040*/ 	.short	0x0001
        /*0042*/ 	.short	0x0008
        /*0044*/ 	.byte	0x00, 0xf5, 0x21, 0x00


	//----- nvinfo : EIATTR_KPARAM_INFO
	.align		4
.L_16:
        /*0048*/ 	.byte	0x04, 0x17
        /*004a*/ 	.short	(.L_18 - .L_17)
.L_17:
        /*004c*/ 	.word	0x00000000
        /*0050*/ 	.short	0x0000
        /*0052*/ 	.short	0x0000
        /*0054*/ 	.byte	0x00, 0xf5, 0x21, 0x00


	//----- nvinfo : EIATTR_SPARSE_MMA_MASK
	.align		4
.L_18:
        /*0058*/ 	.byte	0x03, 0x50
        /*005a*/ 	.short	0x0000


	//----- nvinfo : EIATTR_MAXREG_COUNT
	.align		4
        /*005c*/ 	.byte	0x03, 0x1b
        /*005e*/ 	.short	0x00ff


	//----- nvinfo : EIATTR_EXTERNS
	.align		4
        /*0060*/ 	.byte	0x04, 0x0f
        /*0062*/ 	.short	(.L_20 - .L_19)


	//   ....[0]....
	.align		4
.L_19:
        /*0064*/ 	.word	index@(vprintf)


	//----- nvinfo : EIATTR_MERCURY_ISA_VERSION
	.align		4
.L_20:
        /*0068*/ 	.byte	0x03, 0x5f
        /*006a*/ 	.short	0x0101


	//----- nvinfo : EIATTR_VRC_CTA_INIT_COUNT
	.align		4
        /*006c*/ 	.byte	0x02, 0x4a
	.zero		1
	.zero		1


	//----- nvinfo : EIATTR_SYSCALL_OFFSETS
	.align		4
        /*0070*/ 	.byte	0x04, 0x46
        /*0072*/ 	.short	(.L_22 - .L_21)


	//   ....[0]....
.L_21:
        /*0074*/ 	.word	0x000000f0


	//----- nvinfo : EIATTR_EXIT_INSTR_OFFSETS
	.align		4
.L_22:
        /*0078*/ 	.byte	0x04, 0x1c
        /*007a*/ 	.short	(.L_24 - .L_23)


	//   ....[0]....
.L_23:
        /*007c*/ 	.word	0x00000110


	//   ....[1]....
        /*0080*/ 	.word	0x000001d0


	//----- nvinfo : EIATTR_CRS_STACK_SIZE
	.align		4
.L_24:
        /*0084*/ 	.byte	0x04, 0x1e
        /*0086*/ 	.short	(.L_26 - .L_25)
.L_25:
        /*0088*/ 	.word	0x00000000


	//----- nvinfo : EIATTR_CBANK_PARAM_SIZE
	.align		4
.L_26:
        /*008c*/ 	.byte	0x03, 0x19
        /*008e*/ 	.short	0x0028


	//----- nvinfo : EIATTR_PARAM_CBANK
	.align		4
        /*0090*/ 	.byte	0x04, 0x0a
        /*0092*/ 	.short	(.L_28 - .L_27)
	.align		4
.L_27:
        /*0094*/ 	.word	index@(.nv.constant0.keccak_miner)
        /*0098*/ 	.short	0x0380
        /*009a*/ 	.short	0x0028


	//----- nvinfo : EIATTR_SW_WAR
	.align		4
.L_28:
        /*009c*/ 	.byte	0x04, 0x36
        /*009e*/ 	.short	(.L_30 - .L_29)
.L_29:
        /*00a0*/ 	.word	0x00000008
.L_30:


//--------------------- .nv.callgraph             --------------------------
	.section	.nv.callgraph,"",@"SHT_CUDA_CALLGRAPH"
	.align	4
	.sectionentsize	8
	.align		4
        /*0000*/ 	.word	0x00000000
	.align		4
        /*0004*/ 	.word	0xffffffff
	.align		4
        /*0008*/ 	.word	index@(keccak_miner)
	.align		4
        /*000c*/ 	.word	index@(vprintf)
	.align		4
        /*0010*/ 	.word	0x00000000
	.align		4
        /*0014*/ 	.word	0xfffffffe
	.align		4
        /*0018*/ 	.word	0x00000000
	.align		4
        /*001c*/ 	.word	0xfffffffd
	.align		4
        /*0020*/ 	.word	0x00000000
	.align		4
        /*0024*/ 	.word	0xfffffffc


//--------------------- .nv.constant4             --------------------------
	.section	.nv.constant4,"a",@progbits
	.align	8
	.align		8
.nv.constant4:
        /*0000*/ 	.dword	vprintf
	.align		8
        /*0008*/ 	.dword	$str


//--------------------- .text.keccak_miner        --------------------------
	.section	.text.keccak_miner,"ax",@progbits
	.align	128
        .global         keccak_miner
        .type           keccak_miner,@function
        .size           keccak_miner,(.L_x_2 - keccak_miner)
        .other          keccak_miner,@"STO_CUDA_ENTRY STV_DEFAULT"
keccak_miner:
.text.keccak_miner:
[----:B------:R-:W0:Y:S01]  /*0000*/  LDC R1, c[0x0][0x37c] ;  /* 0x0000df00ff017b82 */ /* 0x000e220000000800 */
[----:B------:R-:W1:Y:S01]  /*0010*/  S2R R16, SR_CTAID.X ;  /* 0x0000000000107919 */ /* 0x000e620000002500 */
[----:B0-----:R-:W-:Y:S01]  /*0020*/  VIADD R1, R1, 0xfffffff8 ;  /* 0xfffffff801017836 */ /* 0x001fe20000000000 */
[----:B------:R-:W-:Y:S01]  /*0030*/  MOV R0, 0x0 ;  /* 0x0000000000007802 */ /* 0x000fe20000000f00 */
[----:B------:R-:W0:Y:S01]  /*0040*/  LDCU UR4, c[0x0][0x2f8] ;  /* 0x00005f00ff0477ac */ /* 0x000e220008000800 */
[----:B------:R-:W1:Y:S03]  /*0050*/  S2R R17, SR_TID.X ;  /* 0x0000000000117919 */ /* 0x000e660000002100 */
[----:B------:R2:W3:Y:S01]  /*0060*/  LDC.64 R2, c[0x4][R0] ;  /* 0x0100000000027b82 */ /* 0x0004e20000000a00 */
[----:B------:R-:W4:Y:S01]  /*0070*/  LDCU.64 UR6, c[0x4][0x8] ;  /* 0x01000100ff0677ac */ /* 0x000f220008000a00 */
[----:B------:R-:W5:Y:S01]  /*0080*/  LDCU UR5, c[0x0][0x2fc] ;  /* 0x00005f80ff0577ac */ /* 0x000f620008000800 */
[----:B0-----:R-:W-:Y:S01]  /*0090*/  IADD3 R6, P0, PT, R1, UR4, RZ ;  /* 0x0000000401067c10 */ /* 0x001fe2000ff1e0ff */
[----:B----4-:R-:W-:Y:S01]  /*00a0*/  IMAD.U32 R4, RZ, RZ, UR6 ;  /* 0x00000006ff047e24 */ /* 0x010fe2000f8e00ff */
[----:B------:R-:W-:-:S03]  /*00b0*/  MOV R5, UR7 ;  /* 0x0000000700057c02 */ /* 0x000fc60008000f00 */
[----:B-----5:R-:W-:Y:S01]  /*00c0*/  IMAD.X R7, RZ, RZ, UR5, P0 ;  /* 0x00000005ff077e24 */ /* 0x020fe200080e06ff */
[----:B-1----:R2:W-:Y:S07]  /*00d0*/  STL.64 [R1], R16 ;  /* 0x0000001001007387 */ /* 0x0025ee0000100a00 */
[----:B------:R-:W-:-:S07]  /*00e0*/  LEPC R20, `(.L_x_0) ;  /* 0x000000001014794e */ /* 0x000fce0000000000 */
[----:B--23--:R-:W-:Y:S05]  /*00f0*/  CALL.ABS.NOINC R2 ;  /* 0x0000000002007343 */ /* 0x00cfea0003c00000 */
.L_x_0:
[----:B------:R-:W-:-:S13]  /*0100*/  LOP3.LUT P0, RZ, R17, R16, RZ, 0xfc, !PT ;  /* 0x0000001011ff7212 */ /* 0x000fda000780fcff */
[----:B------:R-:W-:Y:S05]  /*0110*/  @P0 EXIT ;  /* 0x000000000000094d */ /* 0x000fea0003800000 */
[----:B------:R-:W0:Y:S01]  /*0120*/  LDCU.64 UR4, c[0x0][0x390] ;  /* 0x00007200ff0477ac */ /* 0x000e220008000a00 */
[----:B------:R-:W1:Y:S01]  /*0130*/  LDC.64 R2, c[0x0][0x3a0] ;  /* 0x0000e800ff027b82 */ /* 0x000e620000000a00 */
[----:B------:R-:W-:Y:S01]  /*0140*/  HFMA2 R9, -RZ, RZ, 0, 5.9604644775390625e-08 ;  /* 0x00000001ff097431 */ /* 0x000fe200000001ff */
[----:B------:R-:W1:Y:S06]  /*0150*/  LDCU.64 UR6, c[0x0][0x358] ;  /* 0x00006b00ff0677ac */ /* 0x000e6c0008000a00 */
[----:B------:R-:W2:Y:S01]  /*0160*/  LDC.64 R4, c[0x0][0x398] ;  /* 0x0000e600ff047b82 */ /* 0x000ea20000000a00 */
[----:B0-----:R-:W-:-:S04]  /*0170*/  UIADD3 UR4, UP0, UPT, UR4, 0x7b, URZ ;  /* 0x0000007b04047890 */ /* 0x001fc8000ff1e0ff */
[----:B------:R-:W-:Y:S02]  /*0180*/  UIADD3.X UR5, UPT, UPT, URZ, UR5, URZ, UP0, !UPT ;  /* 0x00000005ff057290 */ /* 0x000fe400087fe4ff */
[----:B------:R-:W-:Y:S01]  /*0190*/  IMAD.U32 R6, RZ, RZ, UR4 ;  /* 0x00000004ff067e24 */ /* 0x000fe2000f8e00ff */
[----:B-1----:R-:W-:Y:S03]  /*01a0*/  STG.E desc[UR6][R2.64], R9 ;  /* 0x0000000902007986 */ /* 0x002fe6000c101906 */
[----:B------:R-:W-:-:S05]  /*01b0*/  MOV R7, UR5 ;  /* 0x0000000500077c02 */ /* 0x000fca0008000f00 */
[----:B--2---:R-:W-:Y:S01]  /*01c0*/  STG.E.64 desc[UR6][R4.64], R6 ;  /* 0x0000000604007986 */ /* 0x004fe2000c101b06 */
[----:B------:R-:W-:Y:S05]  /*01d0*/  EXIT ;  /* 0x000000000000794d */ /* 0x000fea0003800000 */
.L_x_1:
[----:B------:R-:W-:-:S00]  /*01e0*/  BRA `(.L_x_1) ;  /* 0xfffffffc00fc7947 */ /* 0x000fc0000383ffff */
[----:B------:R-:W-:-:S00]  /*01f0*/  NOP ;  /* 0x0000000000007918 */ /* 0x000fc00000000000 */
        /* <DEDUP_REMOVED lines=8> */
.L_x_2:


//--------------------- .nv.global.init           --------------------------
	.section	.nv.global.init,"aw",@progbits
.nv.global.init:
	.type		$str,@object
	.size		$str,(.L_0 - $str)
$str:
        /*0000*/ 	.byte	0x5b, 0xe2, 0x9c, 0x85, 0x20, 0x43, 0x55, 0x44, 0x41, 0x5d, 0x20, 0x4b, 0x65, 0x72, 0x6e, 0x65
        /*0010*/ 	.byte	0x6c, 0x20, 0x77, 0x61, 0x73, 0x20, 0x61, 0x63, 0x74, 0x75, 0x61, 0x6c, 0x6c, 0x79, 0x20, 0x63
        /*0020*/ 	.byte	0x61, 0x6c, 0x6c, 0x65, 0x64, 0x21, 0x20, 0x42, 0x6c, 0x6f, 0x63, 0x6b, 0x20, 0x25, 0x64, 0x20
        /*0030*/ 	.byte	0x54, 0x68, 0x72, 0x65, 0x61, 0x64, 0x20, 0x25, 0x64, 0x5c, 0x6e, 0x00
.L_0:


//--------------------- .nv.shared.reserved.0     --------------------------
	.section	.nv.shared.reserved.0,"aw",@nobits
	.weak		__nv_reservedSMEM_offset_0_alias
	.size		__nv_reservedSMEM_offset_0_alias, 0, 64
	.other		__nv_reservedSMEM_offset_0_alias,@"STO_CUDA_RESERVED_SHARED STV_DEFAULT"
__nv_reservedSMEM_offset_0_alias:
	.zero		0
	.zero		64


//--------------------- .nv.constant0.keccak_miner --------------------------
	.section	.nv.constant0.keccak_miner,"a",@progbits
	.sectionflags	@""
	.align	4
.nv.constant0.keccak_miner:
	.zero		936


//--------------------- SYMBOLS --------------------------

	.type		.nv.reservedSmem.offset0,@object
	.size		.nv.reservedSmem.offset0,0x4
	.type		vprintf,@function
